	.headerflags	@"EF_CUDA_TEXMODE_UNIFIED EF_CUDA_64BIT_ADDRESS EF_CUDA_ACCELERATORS EF_CUDA_SM90 EF_CUDA_VIRTUAL_SM(EF_CUDA_SM90)"
	.elftype	@"ET_EXEC"


//--------------------- .nv.info                  --------------------------
	.section	.nv.info,"",@"SHT_CUDA_INFO"
	.align	4


	//----- nvinfo : EIATTR_REGCOUNT
	.align		4
        /*0000*/ 	.byte	0x04, 0x2f
        /*0002*/ 	.short	(.L_1 - .L_0)
	.align		4
.L_0:
        /*0004*/ 	.word	index@(triton_poi_fused_cat_4)
        /*0008*/ 	.word	0x0000001c


	//----- nvinfo : EIATTR_MIN_STACK_SIZE
	.align		4
.L_1:
        /*000c*/ 	.byte	0x04, 0x12
        /*000e*/ 	.short	(.L_3 - .L_2)
	.align		4
.L_2:
        /*0010*/ 	.word	index@(triton_poi_fused_cat_4)
        /*0014*/ 	.word	0x00000000


	//----- nvinfo : EIATTR_FRAME_SIZE
	.align		4
.L_3:
        /*0018*/ 	.byte	0x04, 0x11
        /*001a*/ 	.short	(.L_5 - .L_4)
	.align		4
.L_4:
        /*001c*/ 	.word	index@(triton_poi_fused_cat_4)
        /*0020*/ 	.word	0x00000000


	//----- nvinfo : EIATTR_MIN_STACK_SIZE
	.align		4
.L_5:
        /*0024*/ 	.byte	0x04, 0x12
        /*0026*/ 	.short	(.L_7 - .L_6)
	.align		4
.L_6:
        /*0028*/ 	.word	index@(triton_poi_fused_cat_4)
        /*002c*/ 	.word	0x00000000
.L_7:


//--------------------- .nv.info.triton_poi_fused_cat_4 --------------------------
	.section	.nv.info.triton_poi_fused_cat_4,"",@"SHT_CUDA_INFO"
	.sectionflags	@""
	.align	4


	//----- nvinfo : EIATTR_CUDA_API_VERSION
	.align		4
        /*0000*/ 	.byte	0x04, 0x37
        /*0002*/ 	.short	(.L_9 - .L_8)
.L_8:
        /*0004*/ 	.word	0x0000007c


	//----- nvinfo : EIATTR_KPARAM_INFO
	.align		4
.L_9:
        /*0008*/ 	.byte	0x04, 0x17
        /*000a*/ 	.short	(.L_11 - .L_10)
.L_10:
        /*000c*/ 	.word	0x00000000
        /*0010*/ 	.short	0x0008
        /*0012*/ 	.short	0x0040
        /*0014*/ 	.byte	0x00, 0xf0, 0x11, 0x00


	//----- nvinfo : EIATTR_KPARAM_INFO
	.align		4
.L_11:
        /*0018*/ 	.byte	0x04, 0x17
        /*001a*/ 	.short	(.L_13 - .L_12)
.L_12:
        /*001c*/ 	.word	0x00000000
        /*0020*/ 	.short	0x0007
        /*0022*/ 	.short	0x0038
        /*0024*/ 	.byte	0x00, 0xf4, 0x21, 0x00


	//----- nvinfo : EIATTR_KPARAM_INFO
	.align		4
.L_13:
        /*0028*/ 	.byte	0x04, 0x17
        /*002a*/ 	.short	(.L_15 - .L_14)
.L_14:
        /*002c*/ 	.word	0x00000000
        /*0030*/ 	.short	0x0006
        /*0032*/ 	.short	0x0030
        /*0034*/ 	.byte	0x00, 0xf4, 0x21, 0x00


	//----- nvinfo : EIATTR_KPARAM_INFO
	.align		4
.L_15:
        /*0038*/ 	.byte	0x04, 0x17
        /*003a*/ 	.short	(.L_17 - .L_16)
.L_16:
        /*003c*/ 	.word	0x00000000
        /*0040*/ 	.short	0x0005
        /*0042*/ 	.short	0x0028
        /*0044*/ 	.byte	0x00, 0xf4, 0x21, 0x00


	//----- nvinfo : EIATTR_KPARAM_INFO
	.align		4
.L_17:
        /*0048*/ 	.byte	0x04, 0x17
        /*004a*/ 	.short	(.L_19 - .L_18)
.L_18:
        /*004c*/ 	.word	0x00000000
        /*0050*/ 	.short	0x0004
        /*0052*/ 	.short	0x0020
        /*0054*/ 	.byte	0x00, 0xf4, 0x21, 0x00


	//----- nvinfo : EIATTR_KPARAM_INFO
	.align		4
.L_19:
        /*0058*/ 	.byte	0x04, 0x17
        /*005a*/ 	.short	(.L_21 - .L_20)
.L_20:
        /*005c*/ 	.word	0x00000000
        /*0060*/ 	.short	0x0003
        /*0062*/ 	.short	0x0018
        /*0064*/ 	.byte	0x00, 0xf4, 0x21, 0x00


	//----- nvinfo : EIATTR_KPARAM_INFO
	.align		4
.L_21:
        /*0068*/ 	.byte	0x04, 0x17
        /*006a*/ 	.short	(.L_23 - .L_22)
.L_22:
        /*006c*/ 	.word	0x00000000
        /*0070*/ 	.short	0x0002
        /*0072*/ 	.short	0x0010
        /*0074*/ 	.byte	0x00, 0xf4, 0x21, 0x00


	//----- nvinfo : EIATTR_KPARAM_INFO
	.align		4
.L_23:
        /*0078*/ 	.byte	0x04, 0x17
        /*007a*/ 	.short	(.L_25 - .L_24)
.L_24:
        /*007c*/ 	.word	0x00000000
        /*0080*/ 	.short	0x0001
        /*0082*/ 	.short	0x0008
        /*0084*/ 	.byte	0x00, 0xf4, 0x21, 0x00


	//----- nvinfo : EIATTR_KPARAM_INFO
	.align		4
.L_25:
        /*0088*/ 	.byte	0x04, 0x17
        /*008a*/ 	.short	(.L_27 - .L_26)
.L_26:
        /*008c*/ 	.word	0x00000000
        /*0090*/ 	.short	0x0000
        /*0092*/ 	.short	0x0000
        /*0094*/ 	.byte	0x00, 0xf4, 0x21, 0x00


	//----- nvinfo : EIATTR_SPARSE_MMA_MASK
	.align		4
.L_27:
        /*0098*/ 	.byte	0x03, 0x50
        /*009a*/ 	.short	0x0000


	//----- nvinfo : EIATTR_MAXREG_COUNT
	.align		4
        /*009c*/ 	.byte	0x03, 0x1b
        /*009e*/ 	.short	0x00ff


	//----- nvinfo : EIATTR_EXIT_INSTR_OFFSETS
	.align		4
        /*00a0*/ 	.byte	0x04, 0x1c
        /*00a2*/ 	.short	(.L_29 - .L_28)


	//   ....[0]....
.L_28:
        /*00a4*/ 	.word	0x000006c0


	//   ....[1]....
        /*00a8*/ 	.word	0x000006e0


	//----- nvinfo : EIATTR_REQNTID
	.align		4
.L_29:
        /*00ac*/ 	.byte	0x04, 0x10
        /*00ae*/ 	.short	(.L_31 - .L_30)
.L_30:
        /*00b0*/ 	.word	0x00000080
        /*00b4*/ 	.word	0x00000001
        /*00b8*/ 	.word	0x00000001


	//----- nvinfo : EIATTR_CBANK_PARAM_SIZE
	.align		4
.L_31:
        /*00bc*/ 	.byte	0x03, 0x19
        /*00be*/ 	.short	0x0044


	//----- nvinfo : EIATTR_PARAM_CBANK
	.align		4
        /*00c0*/ 	.byte	0x04, 0x0a
        /*00c2*/ 	.short	(.L_33 - .L_32)
	.align		4
.L_32:
        /*00c4*/ 	.word	index@(.nv.constant0.triton_poi_fused_cat_4)
        /*00c8*/ 	.short	0x0210
        /*00ca*/ 	.short	0x0044


	//----- nvinfo : EIATTR_SW_WAR
	.align		4
.L_33:
        /*00cc*/ 	.byte	0x04, 0x36
        /*00ce*/ 	.short	(.L_35 - .L_34)
.L_34:
        /*00d0*/ 	.word	0x00000008
.L_35:


//--------------------- .nv.callgraph             --------------------------
	.section	.nv.callgraph,"",@"SHT_CUDA_CALLGRAPH"
	.align	4
	.sectionentsize	8
	.align		4
        /*0000*/ 	.word	0x00000000
	.align		4
        /*0004*/ 	.word	0xffffffff
	.align		4
        /*0008*/ 	.word	0x00000000
	.align		4
        /*000c*/ 	.word	0xfffffffe
	.align		4
        /*0010*/ 	.word	0x00000000
	.align		4
        /*0014*/ 	.word	0xfffffffd
	.align		4
        /*0018*/ 	.word	0x00000000
	.align		4
        /*001c*/ 	.word	0xfffffffc


//--------------------- .text.triton_poi_fused_cat_4 --------------------------
	.section	.text.triton_poi_fused_cat_4,"ax",@progbits
	.align	128
        .global         triton_poi_fused_cat_4
        .type           triton_poi_fused_cat_4,@function
        .size           triton_poi_fused_cat_4,(.L_x_1 - triton_poi_fused_cat_4)
        .other          triton_poi_fused_cat_4,@"STO_CUDA_ENTRY STV_DEFAULT"
triton_poi_fused_cat_4:
.text.triton_poi_fused_cat_4:
[----:B------:R-:W0:Y:S01]  /*0000*/  LDC R1, c[0x0][0x28] ;  /* 0x00000a00ff017b82 */ /* 0x000e220000000800 */
[----:B------:R-:W1:Y:S01]  /*0010*/  S2R R0, SR_TID.X ;  /* 0x0000000000007919 */ /* 0x000e620000002100 */
[----:B------:R-:W-:Y:S01]  /*0020*/  CS2R R14, SRZ ;  /* 0x00000000000e7805 */ /* 0x000fe2000001ff00 */
[----:B------:R-:W-:-:S05]  /*0030*/  ULDC.64 UR4, c[0x0][0x208] ;  /* 0x0000820000047ab9 */ /* 0x000fca0000000a00 */
[----:B------:R-:W2:Y:S01]  /*0040*/  LDC.64 R20, c[0x0][0x228] ;  /* 0x00008a00ff147b82 */ /* 0x000ea20000000a00 */
[----:B------:R-:W3:Y:S07]  /*0050*/  S2R R5, SR_CTAID.X ;  /* 0x0000000000057919 */ /* 0x000eee0000002500 */
[----:B------:R-:W4:Y:S01]  /*0060*/  LDC.64 R18, c[0x0][0x238] ;  /* 0x00008e00ff127b82 */ /* 0x000f220000000a00 */
[----:B-1----:R-:W-:Y:S01]  /*0070*/  IMAD.SHL.U32 R0, R0, 0x2, RZ ;  /* 0x0000000200007824 */ /* 0x002fe200078e00ff */
[----:B---3--:R-:W-:-:S04]  /*0080*/  SHF.R.S32.HI R3, RZ, 0x17, R5 ;  /* 0x00000017ff037819 */ /* 0x008fc80000011405 */
[----:B------:R-:W-:Y:S02]  /*0090*/  LOP3.LUT R0, R0, 0xfe, RZ, 0xc0, !PT ;  /* 0x000000fe00007812 */ /* 0x000fe400078ec0ff */
[----:B------:R-:W-:-:S03]  /*00a0*/  SGXT R3, R3, 0x1 ;  /* 0x000000010303781a */ /* 0x000fc60000000200 */
[----:B------:R-:W-:-:S04]  /*00b0*/  IMAD R0, R5, 0x100, R0 ;  /* 0x0000010005007824 */ /* 0x000fc800078e0200 */
[----:B------:R-:W-:Y:S01]  /*00c0*/  IMAD.HI R13, R0, 0x66666667, RZ ;  /* 0x66666667000d7827 */ /* 0x000fe200078e02ff */
[----:B------:R-:W-:Y:S02]  /*00d0*/  LEA.HI R6, R3, R0, RZ, 0x4 ;  /* 0x0000000003067211 */ /* 0x000fe400078f20ff */
[----:B------:R-:W1:Y:S02]  /*00e0*/  LDC.64 R2, c[0x0][0x220] ;  /* 0x00008800ff027b82 */ /* 0x000e640000000a00 */
[----:B------:R-:W-:Y:S02]  /*00f0*/  SHF.R.S32.HI R11, RZ, 0x4, R6 ;  /* 0x00000004ff0b7819 */ /* 0x000fe40000011406 */
[----:B------:R-:W-:-:S03]  /*0100*/  LOP3.LUT R7, R6, 0xfffffff0, RZ, 0xc0, !PT ;  /* 0xfffffff006077812 */ /* 0x000fc600078ec0ff */
[----:B------:R-:W-:-:S04]  /*0110*/  IMAD.HI R4, R11, 0x66666667, RZ ;  /* 0x666666670b047827 */ /* 0x000fc800078e02ff */
[----:B------:R-:W-:Y:S01]  /*0120*/  IMAD.IADD R6, R0, 0x1, -R7 ;  /* 0x0000000100067824 */ /* 0x000fe200078e0a07 */
[----:B------:R-:W-:-:S04]  /*0130*/  SHF.R.U32.HI R5, RZ, 0x1f, R4 ;  /* 0x0000001fff057819 */ /* 0x000fc80000011604 */
[----:B------:R-:W-:Y:S02]  /*0140*/  LEA.HI.SX32 R8, R4, R5, 0x1b ;  /* 0x0000000504087211 */ /* 0x000fe400078fdaff */
[----:B------:R-:W3:Y:S03]  /*0150*/  LDC.64 R4, c[0x0][0x218] ;  /* 0x00008600ff047b82 */ /* 0x000ee60000000a00 */
[----:B------:R-:W-:Y:S01]  /*0160*/  IMAD R11, R8, -0x50, R11 ;  /* 0xffffffb0080b7824 */ /* 0x000fe200078e020b */
[----:B------:R-:W-:-:S03]  /*0170*/  SHF.R.U32.HI R8, RZ, 0x1f, R13 ;  /* 0x0000001fff087819 */ /* 0x000fc6000001160d */
[C---:B------:R-:W-:Y:S01]  /*0180*/  VIADD R9, R11.reuse, 0xffffffe0 ;  /* 0xffffffe00b097836 */ /* 0x040fe20000000000 */
[----:B------:R-:W-:Y:S02]  /*0190*/  LOP3.LUT R12, R11, 0xfffffff0, RZ, 0xc0, !PT ;  /* 0xfffffff00b0c7812 */ /* 0x000fe400078ec0ff */
[----:B------:R-:W-:Y:S02]  /*01a0*/  LEA.HI.SX32 R13, R13, R8, 0x17 ;  /* 0x000000080d0d7211 */ /* 0x000fe400078fbaff */
[----:B------:R-:W-:-:S03]  /*01b0*/  ISETP.NE.AND P1, PT, R12, 0x20, PT ;  /* 0x000000200c00780c */ /* 0x000fc60003f25270 */
[----:B------:R-:W-:Y:S01]  /*01c0*/  IMAD R10, R13, 0x100, R6 ;  /* 0x000001000d0a7824 */ /* 0x000fe200078e0206 */
[----:B------:R-:W-:-:S03]  /*01d0*/  ISETP.LT.AND P4, PT, R0, 0x1400, !P1 ;  /* 0x000014000000780c */ /* 0x000fc60004f81270 */
[C---:B------:R-:W-:Y:S02]  /*01e0*/  IMAD R7, R9.reuse, 0x10, R10 ;  /* 0x0000001009077824 */ /* 0x040fe400078e020a */
[----:B-1----:R-:W-:-:S04]  /*01f0*/  IMAD.WIDE R8, R9, 0x4, R2 ;  /* 0x0000000409087825 */ /* 0x002fc800078e0202 */
[----:B---3--:R-:W-:Y:S01]  /*0200*/  IMAD.WIDE R2, R7, 0x4, R4 ;  /* 0x0000000407027825 */ /* 0x008fe200078e0204 */
[----:B------:R-:W-:Y:S01]  /*0210*/  CS2R R4, SRZ ;  /* 0x0000000000047805 */ /* 0x000fe2000001ff00 */
[----:B------:R-:W1:Y:S02]  /*0220*/  LDC.64 R6, c[0x0][0x230] ;  /* 0x00008c00ff067b82 */ /* 0x000e640000000a00 */
[----:B------:R-:W3:Y:S04]  /*0230*/  @P4 LDG.E.EL R15, desc[UR4][R8.64] ;  /* 0x00000004080f4981 */ /* 0x000ee8000c2e1900 */
[----:B------:R5:W3:Y:S04]  /*0240*/  @P4 LDG.E.64 R4, desc[UR4][R2.64] ;  /* 0x0000000402044981 */ /* 0x000ae8000c1e1b00 */
[----:B------:R2:W3:Y:S01]  /*0250*/  @P4 LDG.E.EL R14, desc[UR4][R8.64] ;  /* 0x00000004080e4981 */ /* 0x0004e2000c2e1900 */
[----:B------:R-:W-:Y:S01]  /*0260*/  ISETP.NE.AND P2, PT, R12, 0x30, PT ;  /* 0x000000300c00780c */ /* 0x000fe20003f45270 */
[----:B------:R-:W-:-:S03]  /*0270*/  IMAD R16, R11, 0x10, R10 ;  /* 0x000000100b107824 */ /* 0x000fc600078e020a */
[----:B------:R-:W-:Y:S01]  /*0280*/  ISETP.LT.AND P5, PT, R0, 0x1400, !P2 ;  /* 0x000014000000780c */ /* 0x000fe200057a1270 */
[----:B------:R-:W-:Y:S01]  /*0290*/  VIADD R17, R16, 0xfffffd00 ;  /* 0xfffffd0010117836 */ /* 0x000fe20000000000 */
[----:B0----5:R-:W-:Y:S01]  /*02a0*/  CS2R R2, SRZ ;  /* 0x0000000000027805 */ /* 0x021fe2000001ff00 */
[----:B------:R-:W-:Y:S02]  /*02b0*/  IMAD.MOV.U32 R10, RZ, RZ, RZ ;  /* 0x000000ffff0a7224 */ /* 0x000fe400078e00ff */
[----:B--2---:R-:W-:Y:S01]  /*02c0*/  IMAD.WIDE R20, R17, 0x4, R20 ;  /* 0x0000000411147825 */ /* 0x004fe200078e0214 */
[----:B------:R-:W0:Y:S03]  /*02d0*/  LDC.64 R8, c[0x0][0x240] ;  /* 0x00009000ff087b82 */ /* 0x000e260000000a00 */
[----:B-1----:R-:W-:-:S04]  /*02e0*/  IMAD.WIDE R22, R11, 0x4, R6 ;  /* 0x000000040b167825 */ /* 0x002fc800078e0206 */
[----:B------:R-:W-:Y:S01]  /*02f0*/  IMAD.MOV.U32 R12, RZ, RZ, RZ ;  /* 0x000000ffff0c7224 */ /* 0x000fe200078e00ff */
[----:B------:R-:W2:Y:S04]  /*0300*/  @P5 LDG.E.EL R10, desc[UR4][R22.64+-0xc0] ;  /* 0xffff4004160a5981 */ /* 0x000ea8000c2e1900 */
[----:B------:R-:W5:Y:S04]  /*0310*/  @P5 LDG.E.64 R2, desc[UR4][R20.64] ;  /* 0x0000000414025981 */ /* 0x000f68000c1e1b00 */
[----:B------:R1:W5:Y:S01]  /*0320*/  @P5 LDG.E.EL R12, desc[UR4][R22.64+-0xc0] ;  /* 0xffff4004160c5981 */ /* 0x000362000c2e1900 */
[----:B------:R-:W-:Y:S01]  /*0330*/  ISETP.GT.AND P0, PT, R11, 0x3f, PT ;  /* 0x0000003f0b00780c */ /* 0x000fe20003f04270 */
[----:B------:R-:W-:-:S03]  /*0340*/  VIADD R7, R16, 0xfffffc00 ;  /* 0xfffffc0010077836 */ /* 0x000fc60000000000 */
[----:B------:R-:W-:Y:S01]  /*0350*/  ISETP.LT.AND P6, PT, R0, 0x1400, P0 ;  /* 0x000014000000780c */ /* 0x000fe200007c1270 */
[----:B----4-:R-:W-:Y:S01]  /*0360*/  IMAD.WIDE R18, R7, 0x4, R18 ;  /* 0x0000000407127825 */ /* 0x010fe200078e0212 */
[----:B------:R-:W-:Y:S02]  /*0370*/  CS2R R6, SRZ ;  /* 0x0000000000067805 */ /* 0x000fe4000001ff00 */
[----:B------:R-:W-:Y:S01]  /*0380*/  CS2R R16, SRZ ;  /* 0x0000000000107805 */ /* 0x000fe2000001ff00 */
[C---:B0-----:R-:W-:Y:S02]  /*0390*/  IMAD.WIDE R24, R11.reuse, 0x4, R8 ;  /* 0x000000040b187825 */ /* 0x041fe400078e0208 */
[----:B------:R-:W0:Y:S06]  /*03a0*/  LDC.64 R8, c[0x0][0x210] ;  /* 0x00008400ff087b82 */ /* 0x000e2c0000000a00 */
[----:B------:R-:W4:Y:S04]  /*03b0*/  @P6 LDG.E.64 R6, desc[UR4][R18.64] ;  /* 0x0000000412066981 */ /* 0x000f28000c1e1b00 */
[----:B------:R-:W4:Y:S04]  /*03c0*/  @P6 LDG.E.EL R16, desc[UR4][R24.64+-0x100] ;  /* 0xffff000418106981 */ /* 0x000f28000c2e1900 */
[----:B------:R-:W4:Y:S01]  /*03d0*/  @P6 LDG.E.EL R17, desc[UR4][R24.64+-0x100] ;  /* 0xffff000418116981 */ /* 0x000f22000c2e1900 */
[----:B------:R-:W-:Y:S01]  /*03e0*/  ISETP.GE.AND P3, PT, R11, 0x20, PT ;  /* 0x000000200b00780c */ /* 0x000fe20003f66270 */
[----:B-1----:R-:W-:-:S04]  /*03f0*/  IMAD R22, R13, -0x500, R0 ;  /* 0xfffffb000d167824 */ /* 0x002fc800078e0200 */
[----:B------:R-:W-:-:S04]  /*0400*/  IMAD R13, R13, 0x200, R22 ;  /* 0x000002000d0d7824 */ /* 0x000fc800078e0216 */
[----:B0-----:R-:W-:Y:S01]  /*0410*/  IMAD.WIDE R8, R13, 0x4, R8 ;  /* 0x000000040d087825 */ /* 0x001fe200078e0208 */
[----:B---3--:R-:W-:Y:S02]  /*0420*/  SEL R15, R15, RZ, P4 ;  /* 0x000000ff0f0f7207 */ /* 0x008fe40002000000 */
[----:B------:R-:W-:Y:S02]  /*0430*/  SEL R20, R4, RZ, P4 ;  /* 0x000000ff04147207 */ /* 0x000fe40002000000 */
[----:B------:R-:W-:Y:S02]  /*0440*/  SEL R11, R5, RZ, P4 ;  /* 0x000000ff050b7207 */ /* 0x000fe40002000000 */
[----:B------:R-:W-:Y:S02]  /*0450*/  SEL R14, R14, RZ, P4 ;  /* 0x000000ff0e0e7207 */ /* 0x000fe40002000000 */
[----:B------:R-:W-:Y:S02]  /*0460*/  ISETP.LT.AND P4, PT, R0, 0x1400, !P3 ;  /* 0x000014000000780c */ /* 0x000fe40005f81270 */
[----:B------:R-:W-:-:S11]  /*0470*/  CS2R R4, SRZ ;  /* 0x0000000000047805 */ /* 0x000fd6000001ff00 */
[----:B------:R4:W3:Y:S01]  /*0480*/  @P4 LDG.E.64 R4, desc[UR4][R8.64] ;  /* 0x0000000408044981 */ /* 0x0008e2000c1e1b00 */
[----:B--2---:R-:W-:Y:S02]  /*0490*/  SEL R13, R10, RZ, P5 ;  /* 0x000000ff0a0d7207 */ /* 0x004fe40002800000 */
[----:B-----5:R-:W-:Y:S02]  /*04a0*/  SEL R2, R2, RZ, P5 ;  /* 0x000000ff02027207 */ /* 0x020fe40002800000 */
[----:B------:R-:W-:Y:S02]  /*04b0*/  SEL R3, R3, RZ, P5 ;  /* 0x000000ff03037207 */ /* 0x000fe40002800000 */
[----:B------:R-:W-:Y:S02]  /*04c0*/  SEL R10, R12, RZ, P5 ;  /* 0x000000ff0c0a7207 */ /* 0x000fe40002800000 */
[C---:B------:R-:W-:Y:S01]  /*04d0*/  FSETP.GT.AND P5, PT, R2.reuse, -R13, PT ;  /* 0x8000000d0200720b */ /* 0x040fe20003fa4000 */
[----:B------:R-:W-:-:S12]  /*04e0*/  FADD R12, R2, R13 ;  /* 0x0000000d020c7221 */ /* 0x000fd80000000000 */
[----:B------:R-:W-:Y:S01]  /*04f0*/  @!P5 FMUL R12, R12, 0.20000000298023223877 ;  /* 0x3e4ccccd0c0cd820 */ /* 0x000fe20000400000 */
[C---:B------:R-:W-:Y:S01]  /*0500*/  FSETP.GT.AND P5, PT, R3.reuse, -R10, PT ;  /* 0x8000000a0300720b */ /* 0x040fe20003fa4000 */
[----:B------:R-:W-:Y:S01]  /*0510*/  FADD R10, R3, R10 ;  /* 0x0000000a030a7221 */ /* 0x000fe20000000000 */
[----:B----4-:R-:W-:Y:S01]  /*0520*/  SEL R8, R7, RZ, P6 ;  /* 0x000000ff07087207 */ /* 0x010fe20003000000 */
[----:B------:R-:W0:Y:S01]  /*0530*/  LDC.64 R2, c[0x0][0x248] ;  /* 0x00009200ff027b82 */ /* 0x000e220000000a00 */
[----:B------:R-:W-:Y:S02]  /*0540*/  SEL R6, R6, RZ, P6 ;  /* 0x000000ff06067207 */ /* 0x000fe40003000000 */
[----:B------:R-:W-:Y:S02]  /*0550*/  SEL R7, R16, RZ, P6 ;  /* 0x000000ff10077207 */ /* 0x000fe40003000000 */
[----:B------:R-:W-:Y:S02]  /*0560*/  SEL R17, R17, RZ, P6 ;  /* 0x000000ff11117207 */ /* 0x000fe40003000000 */
[----:B------:R-:W-:-:S03]  /*0570*/  FSETP.GT.AND P6, PT, R6, -R7, PT ;  /* 0x800000070600720b */ /* 0x000fc60003fc4000 */
[----:B------:R-:W-:Y:S01]  /*0580*/  @!P5 FMUL R10, R10, 0.20000000298023223877 ;  /* 0x3e4ccccd0a0ad820 */ /* 0x000fe20000400000 */
[C---:B------:R-:W-:Y:S01]  /*0590*/  FSETP.GT.AND P5, PT, R8.reuse, -R17, PT ;  /* 0x800000110800720b */ /* 0x040fe20003fa4000 */
[----:B------:R-:W-:Y:S01]  /*05a0*/  FADD R17, R8, R17 ;  /* 0x0000001108117221 */ /* 0x000fe20000000000 */
[----:B------:R-:W-:-:S07]  /*05b0*/  FADD R6, R6, R7 ;  /* 0x0000000706067221 */ /* 0x000fce0000000000 */
[----:B------:R-:W-:-:S04]  /*05c0*/  @!P6 FMUL R6, R6, 0.20000000298023223877 ;  /* 0x3e4ccccd0606e820 */ /* 0x000fc80000400000 */
[----:B------:R-:W-:Y:S01]  /*05d0*/  @!P5 FMUL R17, R17, 0.20000000298023223877 ;  /* 0x3e4ccccd1111d820 */ /* 0x000fe20000400000 */
[----:B------:R-:W-:Y:S02]  /*05e0*/  FSETP.GT.AND P5, PT, R20, -R15, PT ;  /* 0x8000000f1400720b */ /* 0x000fe40003fa4000 */
[----:B------:R-:W-:Y:S02]  /*05f0*/  FSETP.GT.AND P6, PT, R11, -R14, PT ;  /* 0x8000000e0b00720b */ /* 0x000fe40003fc4000 */
[----:B------:R-:W-:Y:S02]  /*0600*/  @P2 FSEL R12, R6, RZ, P0 ;  /* 0x000000ff060c2208 */ /* 0x000fe40000000000 */
[----:B------:R-:W-:Y:S02]  /*0610*/  @P2 FSEL R10, R17, RZ, P0 ;  /* 0x000000ff110a2208 */ /* 0x000fe40000000000 */
[----:B------:R-:W-:Y:S01]  /*0620*/  ISETP.GE.AND P0, PT, R0, 0x1400, PT ;  /* 0x000014000000780c */ /* 0x000fe20003f06270 */
[----:B------:R-:W-:Y:S01]  /*0630*/  FADD R15, R20, R15 ;  /* 0x0000000f140f7221 */ /* 0x000fe20000000000 */
[----:B------:R-:W-:-:S03]  /*0640*/  FADD R11, R11, R14 ;  /* 0x0000000e0b0b7221 */ /* 0x000fc60000000000 */
[----:B------:R-:W-:Y:S02]  /*0650*/  @!P5 FMUL R15, R15, 0.20000000298023223877 ;  /* 0x3e4ccccd0f0fd820 */ /* 0x000fe40000400000 */
[----:B------:R-:W-:Y:S01]  /*0660*/  @!P6 FMUL R11, R11, 0.20000000298023223877 ;  /* 0x3e4ccccd0b0be820 */ /* 0x000fe20000400000 */
[----:B0-----:R-:W-:Y:S01]  /*0670*/  IMAD.WIDE R2, R0, 0x4, R2 ;  /* 0x0000000400027825 */ /* 0x001fe200078e0202 */
[----:B---3--:R-:W-:Y:S02]  /*0680*/  SEL R4, R4, RZ, P4 ;  /* 0x000000ff04047207 */ /* 0x008fe40002000000 */
[----:B------:R-:W-:Y:S02]  /*0690*/  SEL R5, R5, RZ, P4 ;  /* 0x000000ff05057207 */ /* 0x000fe40002000000 */
[----:B------:R-:W-:Y:S02]  /*06a0*/  @P3 FSEL R4, R15, R12, !P1 ;  /* 0x0000000c0f043208 */ /* 0x000fe40004800000 */
[----:B------:R-:W-:Y:S01]  /*06b0*/  @P3 FSEL R5, R11, R10, !P1 ;  /* 0x0000000a0b053208 */ /* 0x000fe20004800000 */
[----:B------:R-:W-:Y:S06]  /*06c0*/  @P0 EXIT ;  /* 0x000000000000094d */ /* 0x000fec0003800000 */
[----:B------:R-:W-:Y:S01]  /*06d0*/  STG.E.64 desc[UR4][R2.64], R4 ;  /* 0x0000000402007986 */ /* 0x000fe2000c101b04 */
[----:B------:R-:W-:Y:S05]  /*06e0*/  EXIT ;  /* 0x000000000000794d */ /* 0x000fea0003800000 */
.L_x_0:
[----:B------:R-:W-:-:S00]  /*06f0*/  BRA `(.L_x_0) ;  /* 0xfffffffc00fc7947 */ /* 0x000fc0000383ffff */
[----:B------:R-:W-:-:S00]  /*0700*/  NOP ;  /* 0x0000000000007918 */ /* 0x000fc00000000000 */
[----:B------:R-:W-:-:S00]  /*0710*/  NOP ;  /* 0x0000000000007918 */ /* 0x000fc00000000000 */
[----:B------:R-:W-:-:S00]  /*0720*/  NOP ;  /* 0x0000000000007918 */ /* 0x000fc00000000000 */
[----:B------:R-:W-:-:S00]  /*0730*/  NOP ;  /* 0x0000000000007918 */ /* 0x000fc00000000000 */
[----:B------:R-:W-:-:S00]  /*0740*/  NOP ;  /* 0x0000000000007918 */ /* 0x000fc00000000000 */
[----:B------:R-:W-:-:S00]  /*0750*/  NOP ;  /* 0x0000000000007918 */ /* 0x000fc00000000000 */
[----:B------:R-:W-:-:S00]  /*0760*/  NOP ;  /* 0x0000000000007918 */ /* 0x000fc00000000000 */
[----:B------:R-:W-:-:S00]  /*0770*/  NOP ;  /* 0x0000000000007918 */ /* 0x000fc00000000000 */
.L_x_1:


//--------------------- .nv.constant0.triton_poi_fused_cat_4 --------------------------
	.section	.nv.constant0.triton_poi_fused_cat_4,"a",@progbits
	.sectionflags	@""
	.align	4
.nv.constant0.triton_poi_fused_cat_4:
	.zero		596
